//
// Generated by NVIDIA NVVM Compiler
//
// Compiler Build ID: CL-36424714
// Cuda compilation tools, release 13.0, V13.0.88
// Based on NVVM 20.0.0
//

.version 9.0
.target sm_100
.address_size 64

	// .globl	_Z14shared_koronelPii
// _ZZ14shared_koronelPiiE5slist has been demoted

.visible .entry _Z14shared_koronelPii(
	.param .u64 .ptr .align 1 _Z14shared_koronelPii_param_0,
	.param .u32 _Z14shared_koronelPii_param_1
)
{
	.reg .pred 	%p<17>;
	.reg .b32 	%r<40>;
	.reg .b64 	%rd<25>;
	// demoted variable
	.shared .align 4 .b8 _ZZ14shared_koronelPiiE5slist[8192];
	ld.param.u64 	%rd16, [_Z14shared_koronelPii_param_0];
	ld.param.u32 	%r15, [_Z14shared_koronelPii_param_1];
	cvta.to.global.u64 	%rd17, %rd16;
	mov.u32 	%r16, %ntid.x;
	mov.u32 	%r17, %ctaid.x;
	mul.lo.s32 	%r18, %r16, %r17;
	mov.u32 	%r19, %tid.x;
	add.s32 	%r20, %r18, %r19;
	shl.b32 	%r21, %r20, 1;
	cvt.u64.u32 	%rd1, %r21;
	shl.b32 	%r22, %r16, 1;
	rem.u32 	%r23, %r15, %r22;
	add.s32 	%r24, %r18, %r16;
	shl.b32 	%r25, %r24, 1;
	setp.gt.u32 	%p1, %r25, %r15;
	selp.b32 	%r26, %r23, %r22, %p1;
	mul.wide.u32 	%rd18, %r21, 4;
	add.s64 	%rd2, %rd17, %rd18;
	ld.global.u32 	%r27, [%rd2];
	shl.b32 	%r28, %r19, 2;
	mov.u32 	%r29, _ZZ14shared_koronelPiiE5slist;
	add.s32 	%r30, %r29, %r28;
	st.shared.u32 	[%r30], %r27;
	or.b64  	%rd3, %rd1, 1;
	ld.global.u32 	%r31, [%rd2+4];
	st.shared.u32 	[%r30+4], %r31;
	cvt.u64.u32 	%rd4, %r26;
	setp.eq.s32 	%p2, %r26, 0;
	shl.b32 	%r32, %r20, 3;
	add.s32 	%r1, %r29, %r32;
	@%p2 bra 	$L__BB0_21;
	cvt.u32.u64 	%r33, %rd4;
	add.s32 	%r34, %r33, -1;
	cvt.u64.u32 	%rd5, %r34;
	and.b64  	%rd23, %rd4, 3;
	setp.lt.u32 	%p3, %r33, 4;
	mov.b64 	%rd24, 0;
	@%p3 bra 	$L__BB0_16;
	cvt.u32.u64 	%r2, %rd5;
	cvt.u32.u64 	%r3, %rd1;
	and.b64  	%rd24, %rd4, 4092;
	mov.u64 	%rd21, %rd24;
$L__BB0_3:
	setp.ge.u32 	%p4, %r3, %r2;
	@%p4 bra 	$L__BB0_6;
	ld.shared.u32 	%r4, [%r1];
	ld.shared.u32 	%r5, [%r1+4];
	setp.le.s32 	%p5, %r4, %r5;
	@%p5 bra 	$L__BB0_6;
	st.shared.u32 	[%r1], %r5;
	st.shared.u32 	[%r1+4], %r4;
$L__BB0_6:
	setp.ge.u64 	%p6, %rd3, %rd5;
	bar.sync 	0;
	@%p6 bra 	$L__BB0_9;
	ld.shared.u32 	%r6, [%r1+4];
	ld.shared.u32 	%r7, [%r1+8];
	setp.le.s32 	%p7, %r6, %r7;
	@%p7 bra 	$L__BB0_9;
	st.shared.u32 	[%r1+4], %r7;
	st.shared.u32 	[%r1+8], %r6;
$L__BB0_9:
	setp.ge.u32 	%p8, %r3, %r2;
	bar.sync 	0;
	@%p8 bra 	$L__BB0_12;
	ld.shared.u32 	%r8, [%r1];
	ld.shared.u32 	%r9, [%r1+4];
	setp.le.s32 	%p9, %r8, %r9;
	@%p9 bra 	$L__BB0_12;
	st.shared.u32 	[%r1], %r9;
	st.shared.u32 	[%r1+4], %r8;
$L__BB0_12:
	setp.ge.u64 	%p10, %rd3, %rd5;
	bar.sync 	0;
	@%p10 bra 	$L__BB0_15;
	ld.shared.u32 	%r10, [%r1+4];
	ld.shared.u32 	%r11, [%r1+8];
	setp.le.s32 	%p11, %r10, %r11;
	@%p11 bra 	$L__BB0_15;
	st.shared.u32 	[%r1+4], %r11;
	st.shared.u32 	[%r1+8], %r10;
$L__BB0_15:
	bar.sync 	0;
	add.s64 	%rd21, %rd21, -4;
	setp.ne.s64 	%p12, %rd21, 0;
	@%p12 bra 	$L__BB0_3;
$L__BB0_16:
	setp.eq.s64 	%p13, %rd23, 0;
	@%p13 bra 	$L__BB0_21;
$L__BB0_17:
	.pragma "nounroll";
	and.b64  	%rd20, %rd24, 1;
	add.s64 	%rd13, %rd20, %rd1;
	setp.ge.u64 	%p14, %rd13, %rd5;
	@%p14 bra 	$L__BB0_20;
	cvt.u32.u64 	%r35, %rd13;
	shl.b32 	%r36, %r35, 2;
	add.s32 	%r12, %r29, %r36;
	ld.shared.u32 	%r13, [%r12];
	ld.shared.u32 	%r14, [%r12+4];
	setp.le.s32 	%p15, %r13, %r14;
	@%p15 bra 	$L__BB0_20;
	st.shared.u32 	[%r12], %r14;
	st.shared.u32 	[%r12+4], %r13;
$L__BB0_20:
	bar.sync 	0;
	add.s64 	%rd24, %rd24, 1;
	add.s64 	%rd23, %rd23, -1;
	setp.ne.s64 	%p16, %rd23, 0;
	@%p16 bra 	$L__BB0_17;
$L__BB0_21:
	ld.shared.u32 	%r38, [%r1];
	st.global.u32 	[%rd2], %r38;
	ld.shared.u32 	%r39, [%r1+4];
	st.global.u32 	[%rd2+4], %r39;
	ret;

}
	// .globl	_Z14global_koronelPii
.visible .entry _Z14global_koronelPii(
	.param .u64 .ptr .align 1 _Z14global_koronelPii_param_0,
	.param .u32 _Z14global_koronelPii_param_1
)
{
	.reg .pred 	%p<17>;
	.reg .b32 	%r<26>;
	.reg .b64 	%rd<26>;

	ld.param.u64 	%rd17, [_Z14global_koronelPii_param_0];
	ld.param.u32 	%r13, [_Z14global_koronelPii_param_1];
	cvta.to.global.u64 	%rd1, %rd17;
	mov.u32 	%r14, %ntid.x;
	mov.u32 	%r15, %ctaid.x;
	mul.lo.s32 	%r16, %r14, %r15;
	mov.u32 	%r17, %tid.x;
	add.s32 	%r18, %r16, %r17;
	shl.b32 	%r19, %r18, 1;
	cvt.u64.u32 	%rd2, %r19;
	shl.b32 	%r20, %r14, 1;
	rem.u32 	%r21, %r13, %r20;
	add.s32 	%r22, %r16, %r14;
	shl.b32 	%r23, %r22, 1;
	setp.gt.u32 	%p1, %r23, %r13;
	selp.b32 	%r24, %r21, %r20, %p1;
	cvt.u64.u32 	%rd3, %r24;
	setp.eq.s32 	%p2, %r24, 0;
	@%p2 bra 	$L__BB1_21;
	cvt.u32.u64 	%r25, %rd3;
	and.b64  	%rd24, %rd3, 3;
	setp.lt.u32 	%p3, %r25, 4;
	mov.b64 	%rd25, 0;
	@%p3 bra 	$L__BB1_16;
	cvt.u32.u64 	%r2, %rd2;
	and.b64  	%rd25, %rd3, 4092;
	shl.b64 	%rd19, %rd2, 2;
	add.s64 	%rd6, %rd1, %rd19;
	add.s64 	%rd7, %rd2, 1;
	mov.u64 	%rd22, %rd25;
$L__BB1_3:
	setp.ge.u32 	%p4, %r2, %r25;
	@%p4 bra 	$L__BB1_6;
	ld.global.u32 	%r3, [%rd6];
	ld.global.u32 	%r4, [%rd6+4];
	setp.le.s32 	%p5, %r3, %r4;
	@%p5 bra 	$L__BB1_6;
	st.global.u32 	[%rd6], %r4;
	st.global.u32 	[%rd6+4], %r3;
$L__BB1_6:
	setp.ge.u64 	%p6, %rd7, %rd3;
	bar.sync 	0;
	@%p6 bra 	$L__BB1_9;
	ld.global.u32 	%r5, [%rd6+4];
	ld.global.u32 	%r6, [%rd6+8];
	setp.le.s32 	%p7, %r5, %r6;
	@%p7 bra 	$L__BB1_9;
	st.global.u32 	[%rd6+4], %r6;
	st.global.u32 	[%rd6+8], %r5;
$L__BB1_9:
	setp.ge.u32 	%p8, %r2, %r25;
	bar.sync 	0;
	@%p8 bra 	$L__BB1_12;
	ld.global.u32 	%r7, [%rd6];
	ld.global.u32 	%r8, [%rd6+4];
	setp.le.s32 	%p9, %r7, %r8;
	@%p9 bra 	$L__BB1_12;
	st.global.u32 	[%rd6], %r8;
	st.global.u32 	[%rd6+4], %r7;
$L__BB1_12:
	setp.ge.u64 	%p10, %rd7, %rd3;
	bar.sync 	0;
	@%p10 bra 	$L__BB1_15;
	ld.global.u32 	%r9, [%rd6+4];
	ld.global.u32 	%r10, [%rd6+8];
	setp.le.s32 	%p11, %r9, %r10;
	@%p11 bra 	$L__BB1_15;
	st.global.u32 	[%rd6+4], %r10;
	st.global.u32 	[%rd6+8], %r9;
$L__BB1_15:
	bar.sync 	0;
	add.s64 	%rd22, %rd22, -4;
	setp.ne.s64 	%p12, %rd22, 0;
	@%p12 bra 	$L__BB1_3;
$L__BB1_16:
	setp.eq.s64 	%p13, %rd24, 0;
	@%p13 bra 	$L__BB1_21;
$L__BB1_17:
	.pragma "nounroll";
	and.b64  	%rd20, %rd25, 1;
	add.s64 	%rd13, %rd20, %rd2;
	setp.ge.u64 	%p14, %rd13, %rd3;
	@%p14 bra 	$L__BB1_20;
	shl.b64 	%rd21, %rd13, 2;
	add.s64 	%rd14, %rd1, %rd21;
	ld.global.u32 	%r11, [%rd14];
	ld.global.u32 	%r12, [%rd14+4];
	setp.le.s32 	%p15, %r11, %r12;
	@%p15 bra 	$L__BB1_20;
	st.global.u32 	[%rd14], %r12;
	st.global.u32 	[%rd14+4], %r11;
$L__BB1_20:
	bar.sync 	0;
	add.s64 	%rd25, %rd25, 1;
	add.s64 	%rd24, %rd24, -1;
	setp.ne.s64 	%p16, %rd24, 0;
	@%p16 bra 	$L__BB1_17;
$L__BB1_21:
	ret;

}


// ===== COMPILED SASS (sm_100) =====

	.target	sm_100

	.elftype	@"ET_EXEC"


//--------------------- .note.nv.tkinfo           --------------------------
	.section	.note.nv.tkinfo,"",@"SHT_NOTE"
	.sectionflags	@"SHF_NOTE_NV_TKINFO"
	.tkinfo
        /*0018*/ 	.word	0x00000002
        /*0030*/ 	.string	""
        /*0030*/ 	.string	"ptxas"
        /*0030*/ 	.string	"Cuda compilation tools, release 13.0, V13.0.88"
        /*0030*/ 	.string	"Build cuda_13.0.r13.0/compiler.36424714_0"
        /*0030*/ 	.string	"-arch sm_100 -m 64 "



//--------------------- .note.nv.cuinfo           --------------------------
	.section	.note.nv.cuinfo,"",@"SHT_NOTE"
	.sectionflags	@"SHF_NOTE_NV_CUINFO"
        /*0018*/ 	.short	0x0002
        /*001a*/ 	.short	0x0064
        /*001c*/ 	.short	0x0082
	.zero		2


//--------------------- .nv.info                  --------------------------
	.section	.nv.info,"",@"SHT_CUDA_INFO"
	.align	4


	//----- nvinfo : EIATTR_REGCOUNT
	.align		4
        /*0000*/ 	.byte	0x04, 0x2f
        /*0002*/ 	.short	(.L_1 - .L_0)
	.align		4
.L_0:
        /*0004*/ 	.word	index@(_Z14shared_koronelPii)
        /*0008*/ 	.word	0x00000013


	//----- nvinfo : EIATTR_FRAME_SIZE
	.align		4
.L_1:
        /*000c*/ 	.byte	0x04, 0x11
        /*000e*/ 	.short	(.L_3 - .L_2)
	.align		4
.L_2:
        /*0010*/ 	.word	index@(_Z14shared_koronelPii)
        /*0014*/ 	.word	0x00000000


	//----- nvinfo : EIATTR_REGCOUNT
	.align		4
.L_3:
        /*0018*/ 	.byte	0x04, 0x2f
        /*001a*/ 	.short	(.L_5 - .L_4)
	.align		4
.L_4:
        /*001c*/ 	.word	index@(_Z14global_koronelPii)
        /*0020*/ 	.word	0x00000010


	//----- nvinfo : EIATTR_FRAME_SIZE
	.align		4
.L_5:
        /*0024*/ 	.byte	0x04, 0x11
        /*0026*/ 	.short	(.L_7 - .L_6)
	.align		4
.L_6:
        /*0028*/ 	.word	index@(_Z14global_koronelPii)
        /*002c*/ 	.word	0x00000000


	//----- nvinfo : EIATTR_MIN_STACK_SIZE
	.align		4
.L_7:
        /*0030*/ 	.byte	0x04, 0x12
        /*0032*/ 	.short	(.L_9 - .L_8)
	.align		4
.L_8:
        /*0034*/ 	.word	index@(_Z14global_koronelPii)
        /*0038*/ 	.word	0x00000000


	//----- nvinfo : EIATTR_MIN_STACK_SIZE
	.align		4
.L_9:
        /*003c*/ 	.byte	0x04, 0x12
        /*003e*/ 	.short	(.L_11 - .L_10)
	.align		4
.L_10:
        /*0040*/ 	.word	index@(_Z14shared_koronelPii)
        /*0044*/ 	.word	0x00000000
.L_11:


//--------------------- .nv.compat                --------------------------
	.section	.nv.compat,"",@"SHT_CUDA_COMPAT_INFO"
	.align	4
        /*0000*/ 	.byte	0x02, 0x09, 0x00, 0x00, 0x02, 0x02, 0x01, 0x00, 0x02, 0x05, 0x05, 0x00, 0x03, 0x07, 0x01, 0x01
        /*0010*/ 	.byte	0x02, 0x03, 0x00, 0x00, 0x02, 0x06, 0x01, 0x00, 0x04, 0x0b, 0x08, 0x00, 0x09, 0x00, 0x00, 0x00
        /*0020*/ 	.byte	0x00, 0x00, 0x00, 0x00


//--------------------- .nv.info._Z14global_koronelPii --------------------------
	.section	.nv.info._Z14global_koronelPii,"",@"SHT_CUDA_INFO"
	.sectionflags	@""
	.align	4


	//----- nvinfo : EIATTR_CUDA_API_VERSION
	.align		4
        /*0000*/ 	.byte	0x04, 0x37
        /*0002*/ 	.short	(.L_13 - .L_12)
.L_12:
        /*0004*/ 	.word	0x00000082


	//----- nvinfo : EIATTR_KPARAM_INFO
	.align		4
.L_13:
        /*0008*/ 	.byte	0x04, 0x17
        /*000a*/ 	.short	(.L_15 - .L_14)
.L_14:
        /*000c*/ 	.word	0x00000000
        /*0010*/ 	.short	0x0001
        /*0012*/ 	.short	0x0008
        /*0014*/ 	.byte	0x00, 0xf0, 0x11, 0x00


	//----- nvinfo : EIATTR_KPARAM_INFO
	.align		4
.L_15:
        /*0018*/ 	.byte	0x04, 0x17
        /*001a*/ 	.short	(.L_17 - .L_16)
.L_16:
        /*001c*/ 	.word	0x00000000
        /*0020*/ 	.short	0x0000
        /*0022*/ 	.short	0x0000
        /*0024*/ 	.byte	0x00, 0xf5, 0x21, 0x00


	//----- nvinfo : EIATTR_SPARSE_MMA_MASK
	.align		4
.L_17:
        /*0028*/ 	.byte	0x03, 0x50
        /*002a*/ 	.short	0x0000


	//----- nvinfo : EIATTR_MAXREG_COUNT
	.align		4
        /*002c*/ 	.byte	0x03, 0x1b
        /*002e*/ 	.short	0x00ff


	//----- nvinfo : EIATTR_NUM_BARRIERS
	.align		4
        /*0030*/ 	.byte	0x02, 0x4c
        /*0032*/ 	.byte	0x01
	.zero		1


	//----- nvinfo : EIATTR_MERCURY_ISA_VERSION
	.align		4
        /*0034*/ 	.byte	0x03, 0x5f
        /*0036*/ 	.short	0x0101


	//----- nvinfo : EIATTR_VRC_CTA_INIT_COUNT
	.align		4
        /*0038*/ 	.byte	0x02, 0x4a
	.zero		1
	.zero		1


	//----- nvinfo : EIATTR_EXIT_INSTR_OFFSETS
	.align		4
        /*003c*/ 	.byte	0x04, 0x1c
        /*003e*/ 	.short	(.L_19 - .L_18)


	//   ....[0]....
.L_18:
        /*0040*/ 	.word	0x000001c0


	//   ....[1]....
        /*0044*/ 	.word	0x000005d0


	//   ....[2]....
        /*0048*/ 	.word	0x00000740


	//----- nvinfo : EIATTR_CRS_STACK_SIZE
	.align		4
.L_19:
        /*004c*/ 	.byte	0x04, 0x1e
        /*004e*/ 	.short	(.L_21 - .L_20)
.L_20:
        /*0050*/ 	.word	0x00000000


	//----- nvinfo : EIATTR_CBANK_PARAM_SIZE
	.align		4
.L_21:
        /*0054*/ 	.byte	0x03, 0x19
        /*0056*/ 	.short	0x000c


	//----- nvinfo : EIATTR_PARAM_CBANK
	.align		4
        /*0058*/ 	.byte	0x04, 0x0a
        /*005a*/ 	.short	(.L_23 - .L_22)
	.align		4
.L_22:
        /*005c*/ 	.word	index@(.nv.constant0._Z14global_koronelPii)
        /*0060*/ 	.short	0x0380
        /*0062*/ 	.short	0x000c


	//----- nvinfo : EIATTR_SW_WAR
	.align		4
.L_23:
        /*0064*/ 	.byte	0x04, 0x36
        /*0066*/ 	.short	(.L_25 - .L_24)
.L_24:
        /*0068*/ 	.word	0x00000008
.L_25:


//--------------------- .nv.info._Z14shared_koronelPii --------------------------
	.section	.nv.info._Z14shared_koronelPii,"",@"SHT_CUDA_INFO"
	.sectionflags	@""
	.align	4


	//----- nvinfo : EIATTR_CUDA_API_VERSION
	.align		4
        /*0000*/ 	.byte	0x04, 0x37
        /*0002*/ 	.short	(.L_27 - .L_26)
.L_26:
        /*0004*/ 	.word	0x00000082


	//----- nvinfo : EIATTR_KPARAM_INFO
	.align		4
.L_27:
        /*0008*/ 	.byte	0x04, 0x17
        /*000a*/ 	.short	(.L_29 - .L_28)
.L_28:
        /*000c*/ 	.word	0x00000000
        /*0010*/ 	.short	0x0001
        /*0012*/ 	.short	0x0008
        /*0014*/ 	.byte	0x00, 0xf0, 0x11, 0x00


	//----- nvinfo : EIATTR_KPARAM_INFO
	.align		4
.L_29:
        /*0018*/ 	.byte	0x04, 0x17
        /*001a*/ 	.short	(.L_31 - .L_30)
.L_30:
        /*001c*/ 	.word	0x00000000
        /*0020*/ 	.short	0x0000
        /*0022*/ 	.short	0x0000
        /*0024*/ 	.byte	0x00, 0xf5, 0x21, 0x00


	//----- nvinfo : EIATTR_SPARSE_MMA_MASK
	.align		4
.L_31:
        /*0028*/ 	.byte	0x03, 0x50
        /*002a*/ 	.short	0x0000


	//----- nvinfo : EIATTR_MAXREG_COUNT
	.align		4
        /*002c*/ 	.byte	0x03, 0x1b
        /*002e*/ 	.short	0x00ff


	//----- nvinfo : EIATTR_NUM_BARRIERS
	.align		4
        /*0030*/ 	.byte	0x02, 0x4c
        /*0032*/ 	.byte	0x01
	.zero		1


	//----- nvinfo : EIATTR_MERCURY_ISA_VERSION
	.align		4
        /*0034*/ 	.byte	0x03, 0x5f
        /*0036*/ 	.short	0x0101


	//----- nvinfo : EIATTR_VRC_CTA_INIT_COUNT
	.align		4
        /*0038*/ 	.byte	0x02, 0x4a
	.zero		1
	.zero		1


	//----- nvinfo : EIATTR_EXIT_INSTR_OFFSETS
	.align		4
        /*003c*/ 	.byte	0x04, 0x1c
        /*003e*/ 	.short	(.L_33 - .L_32)


	//   ....[0]....
.L_32:
        /*0040*/ 	.word	0x000007d0


	//----- nvinfo : EIATTR_CRS_STACK_SIZE
	.align		4
.L_33:
        /*0044*/ 	.byte	0x04, 0x1e
        /*0046*/ 	.short	(.L_35 - .L_34)
.L_34:
        /*0048*/ 	.word	0x00000000


	//----- nvinfo : EIATTR_CBANK_PARAM_SIZE
	.align		4
.L_35:
        /*004c*/ 	.byte	0x03, 0x19
        /*004e*/ 	.short	0x000c


	//----- nvinfo : EIATTR_PARAM_CBANK
	.align		4
        /*0050*/ 	.byte	0x04, 0x0a
        /*0052*/ 	.short	(.L_37 - .L_36)
	.align		4
.L_36:
        /*0054*/ 	.word	index@(.nv.constant0._Z14shared_koronelPii)
        /*0058*/ 	.short	0x0380
        /*005a*/ 	.short	0x000c


	//----- nvinfo : EIATTR_SW_WAR
	.align		4
.L_37:
        /*005c*/ 	.byte	0x04, 0x36
        /*005e*/ 	.short	(.L_39 - .L_38)
.L_38:
        /*0060*/ 	.word	0x00000008
.L_39:


//--------------------- .nv.callgraph             --------------------------
	.section	.nv.callgraph,"",@"SHT_CUDA_CALLGRAPH"
	.align	4
	.sectionentsize	8
	.align		4
        /*0000*/ 	.word	0x00000000
	.align		4
        /*0004*/ 	.word	0xffffffff
	.align		4
        /*0008*/ 	.word	0x00000000
	.align		4
        /*000c*/ 	.word	0xfffffffe
	.align		4
        /*0010*/ 	.word	0x00000000
	.align		4
        /*0014*/ 	.word	0xfffffffd
	.align		4
        /*0018*/ 	.word	0x00000000
	.align		4
        /*001c*/ 	.word	0xfffffffc


//--------------------- .text._Z14global_koronelPii --------------------------
	.section	.text._Z14global_koronelPii,"ax",@progbits
	.align	128
        .global         _Z14global_koronelPii
        .type           _Z14global_koronelPii,@function
        .size           _Z14global_koronelPii,(.L_x_29 - _Z14global_koronelPii)
        .other          _Z14global_koronelPii,@"STO_CUDA_ENTRY STV_DEFAULT"
_Z14global_koronelPii:
.text._Z14global_koronelPii:
[----:B------:R-:W-:Y:S08]  /*0000*/  LDC R1, c[0x0][0x37c] ;  /* 0x0000df00ff017b82 */ /* 0x000ff00000000800 */
[----:B------:R-:W0:Y:S01]  /*0010*/  LDC R5, c[0x0][0x360] ;  /* 0x0000d800ff057b82 */ /* 0x000e220000000800 */
[----:B------:R-:W1:Y:S01]  /*0020*/  LDCU UR4, c[0x0][0x388] ;  /* 0x00007100ff0477ac */ /* 0x000e620008000800 */
[----:B------:R-:W2:Y:S01]  /*0030*/  S2R R6, SR_TID.X ;  /* 0x0000000000067919 */ /* 0x000ea20000002100 */
[----:B0-----:R-:W-:-:S04]  /*0040*/  IMAD.SHL.U32 R0, R5, 0x2, RZ ;  /* 0x0000000205007824 */ /* 0x001fc800078e00ff */
[----:B------:R-:W0:Y:S01]  /*0050*/  I2F.U32.RP R4, R0 ;  /* 0x0000000000047306 */ /* 0x000e220000209000 */
[----:B------:R-:W-:Y:S01]  /*0060*/  IMAD.MOV R7, RZ, RZ, -R0 ;  /* 0x000000ffff077224 */ /* 0x000fe200078e0a00 */
[----:B------:R-:W-:-:S06]  /*0070*/  ISETP.NE.U32.AND P1, PT, R0, RZ, PT ;  /* 0x000000ff0000720c */ /* 0x000fcc0003f25070 */
[----:B0-----:R-:W0:Y:S02]  /*0080*/  MUFU.RCP R4, R4 ;  /* 0x0000000400047308 */ /* 0x001e240000001000 */
[----:B0-----:R-:W-:Y:S02]  /*0090*/  VIADD R2, R4, 0xffffffe ;  /* 0x0ffffffe04027836 */ /* 0x001fe40000000000 */
[----:B------:R-:W0:Y:S04]  /*00a0*/  S2R R4, SR_CTAID.X ;  /* 0x0000000000047919 */ /* 0x000e280000002500 */
[----:B------:R3:W4:Y:S02]  /*00b0*/  F2I.FTZ.U32.TRUNC.NTZ R3, R2 ;  /* 0x0000000200037305 */ /* 0x000724000021f000 */
[----:B---3--:R-:W-:-:S02]  /*00c0*/  IMAD.MOV.U32 R2, RZ, RZ, RZ ;  /* 0x000000ffff027224 */ /* 0x008fc400078e00ff */
[----:B----4-:R-:W-:-:S04]  /*00d0*/  IMAD R7, R7, R3, RZ ;  /* 0x0000000307077224 */ /* 0x010fc800078e02ff */
[----:B------:R-:W-:-:S06]  /*00e0*/  IMAD.HI.U32 R3, R3, R7, R2 ;  /* 0x0000000703037227 */ /* 0x000fcc00078e0002 */
[----:B-1----:R-:W-:-:S04]  /*00f0*/  IMAD.HI.U32 R3, R3, UR4, RZ ;  /* 0x0000000403037c27 */ /* 0x002fc8000f8e00ff */
[----:B------:R-:W-:Y:S02]  /*0100*/  IMAD.MOV R3, RZ, RZ, -R3 ;  /* 0x000000ffff037224 */ /* 0x000fe400078e0a03 */
[----:B0-----:R-:W-:Y:S02]  /*0110*/  IMAD R2, R5, R4, R5 ;  /* 0x0000000405027224 */ /* 0x001fe400078e0205 */
[----:B------:R-:W-:Y:S02]  /*0120*/  IMAD R3, R0, R3, UR4 ;  /* 0x0000000400037e24 */ /* 0x000fe4000f8e0203 */
[----:B------:R-:W-:-:S03]  /*0130*/  IMAD.SHL.U32 R2, R2, 0x2, RZ ;  /* 0x0000000202027824 */ /* 0x000fc600078e00ff */
[----:B------:R-:W-:-:S13]  /*0140*/  ISETP.GE.U32.AND P0, PT, R3, R0, PT ;  /* 0x000000000300720c */ /* 0x000fda0003f06070 */
[----:B------:R-:W-:-:S05]  /*0150*/  @P0 IMAD.IADD R3, R3, 0x1, -R0 ;  /* 0x0000000103030824 */ /* 0x000fca00078e0a00 */
[----:B------:R-:W-:-:S13]  /*0160*/  ISETP.GE.U32.AND P0, PT, R3, R0, PT ;  /* 0x000000000300720c */ /* 0x000fda0003f06070 */
[----:B------:R-:W-:Y:S01]  /*0170*/  @P0 IMAD.IADD R3, R3, 0x1, -R0 ;  /* 0x0000000103030824 */ /* 0x000fe200078e0a00 */
[----:B------:R-:W-:Y:S02]  /*0180*/  ISETP.GT.U32.AND P0, PT, R2, UR4, PT ;  /* 0x0000000402007c0c */ /* 0x000fe4000bf04070 */
[----:B------:R-:W-:-:S04]  /*0190*/  @!P1 LOP3.LUT R3, RZ, R0, RZ, 0x33, !PT ;  /* 0x00000000ff039212 */ /* 0x000fc800078e33ff */
[----:B------:R-:W-:-:S04]  /*01a0*/  SEL R0, R3, R0, P0 ;  /* 0x0000000003007207 */ /* 0x000fc80000000000 */
[----:B------:R-:W-:-:S13]  /*01b0*/  ISETP.NE.AND P0, PT, R0, RZ, PT ;  /* 0x000000ff0000720c */ /* 0x000fda0003f05270 */
[----:B--2---:R-:W-:Y:S05]  /*01c0*/  @!P0 EXIT ;  /* 0x000000000000894d */ /* 0x004fea0003800000 */
[C---:B------:R-:W-:Y:S01]  /*01d0*/  ISETP.GE.U32.AND P0, PT, R0.reuse, 0x4, PT ;  /* 0x000000040000780c */ /* 0x040fe20003f06070 */
[----:B------:R-:W-:Y:S01]  /*01e0*/  IMAD R2, R5, R4, R6 ;  /* 0x0000000405027224 */ /* 0x000fe200078e0206 */
[----:B------:R-:W0:Y:S01]  /*01f0*/  LDCU.64 UR4, c[0x0][0x358] ;  /* 0x00006b00ff0477ac */ /* 0x000e220008000a00 */
[----:B------:R-:W-:Y:S01]  /*0200*/  LOP3.LUT R12, R0, 0x3, RZ, 0xc0, !PT ;  /* 0x00000003000c7812 */ /* 0x000fe200078ec0ff */
[----:B------:R-:W-:Y:S02]  /*0210*/  IMAD.MOV.U32 R13, RZ, RZ, RZ ;  /* 0x000000ffff0d7224 */ /* 0x000fe400078e00ff */
[----:B------:R-:W-:Y:S02]  /*0220*/  IMAD.SHL.U32 R5, R2, 0x2, RZ ;  /* 0x0000000202057824 */ /* 0x000fe400078e00ff */
[----:B------:R-:W-:-:S05]  /*0230*/  IMAD.MOV.U32 R8, RZ, RZ, RZ ;  /* 0x000000ffff087224 */ /* 0x000fca00078e00ff */
[----:B------:R-:W-:Y:S05]  /*0240*/  @!P0 BRA `(.L_x_0) ;  /* 0x0000000000d48947 */ /* 0x000fea0003800000 */
[----:B------:R-:W1:Y:S01]  /*0250*/  LDCU.64 UR6, c[0x0][0x380] ;  /* 0x00007000ff0677ac */ /* 0x000e620008000a00 */
[C---:B------:R-:W-:Y:S01]  /*0260*/  IADD3 R9, P1, PT, R5.reuse, 0x1, RZ ;  /* 0x0000000105097810 */ /* 0x040fe20007f3e0ff */
[----:B------:R-:W-:Y:S01]  /*0270*/  IMAD.MOV.U32 R10, RZ, RZ, RZ ;  /* 0x000000ffff0a7224 */ /* 0x000fe200078e00ff */
[----:B------:R-:W-:Y:S02]  /*0280*/  LOP3.LUT R8, R0, 0xffc, RZ, 0xc0, !PT ;  /* 0x00000ffc00087812 */ /* 0x000fe400078ec0ff */
[C---:B------:R-:W-:Y:S01]  /*0290*/  ISETP.GE.U32.AND P2, PT, R5.reuse, R0, PT ;  /* 0x000000000500720c */ /* 0x040fe20003f46070 */
[----:B------:R-:W-:Y:S02]  /*02a0*/  IMAD.X R11, RZ, RZ, RZ, P1 ;  /* 0x000000ffff0b7224 */ /* 0x000fe400008e06ff */
[----:B------:R-:W-:Y:S01]  /*02b0*/  IMAD.MOV.U32 R6, RZ, RZ, R8 ;  /* 0x000000ffff067224 */ /* 0x000fe200078e0008 */
[----:B-1----:R-:W-:-:S04]  /*02c0*/  LEA R2, P0, R5, UR6, 0x2 ;  /* 0x0000000605027c11 */ /* 0x002fc8000f8010ff */
[----:B------:R-:W-:-:S09]  /*02d0*/  LEA.HI.X R3, R5, UR7, RZ, 0x2, P0 ;  /* 0x0000000705037c11 */ /* 0x000fd200080f14ff */
.L_x_9:
[----:B------:R-:W-:Y:S01]  /*02e0*/  ISETP.GE.U32.AND P0, PT, R9, R0, PT ;  /* 0x000000000900720c */ /* 0x000fe20003f06070 */
[----:B------:R-:W-:Y:S03]  /*02f0*/  BSSY.RECONVERGENT B0, `(.L_x_1) ;  /* 0x0000008000007945 */ /* 0x000fe60003800200 */
[----:B------:R-:W-:Y:S01]  /*0300*/  ISETP.GE.U32.AND.EX P0, PT, R11, RZ, PT, P0 ;  /* 0x000000ff0b00720c */ /* 0x000fe20003f06100 */
[----:B0123--:R-:W-:-:S12]  /*0310*/  @P2 BRA `(.L_x_2) ;  /* 0x0000000000142947 */ /* 0x00ffd80003800000 */
[----:B0-----:R-:W2:Y:S04]  /*0320*/  LDG.E R7, desc[UR4][R2.64] ;  /* 0x0000000402077981 */ /* 0x001ea8000c1e1900 */
[----:B------:R-:W2:Y:S02]  /*0330*/  LDG.E R4, desc[UR4][R2.64+0x4] ;  /* 0x0000040402047981 */ /* 0x000ea4000c1e1900 */
[----:B--2---:R-:W-:-:S13]  /*0340*/  ISETP.GT.AND P1, PT, R7, R4, PT ;  /* 0x000000040700720c */ /* 0x004fda0003f24270 */
[----:B------:R1:W-:Y:S04]  /*0350*/  @P1 STG.E desc[UR4][R2.64], R4 ;  /* 0x0000000402001986 */ /* 0x0003e8000c101904 */
[----:B------:R1:W-:Y:S02]  /*0360*/  @P1 STG.E desc[UR4][R2.64+0x4], R7 ;  /* 0x0000040702001986 */ /* 0x0003e4000c101904 */
.L_x_2:
[----:B0-----:R-:W-:Y:S05]  /*0370*/  BSYNC.RECONVERGENT B0 ;  /* 0x0000000000007941 */ /* 0x001fea0003800200 */
.L_x_1:
[----:B------:R-:W-:Y:S01]  /*0380*/  BAR.SYNC.DEFER_BLOCKING 0x0 ;  /* 0x0000000000007b1d */ /* 0x000fe20000010000 */
[----:B------:R-:W-:-:S05]  /*0390*/  ISETP.GE.U32.AND P2, PT, R5, R0, PT ;  /* 0x000000000500720c */ /* 0x000fca0003f46070 */
[----:B------:R-:W-:Y:S04]  /*03a0*/  BSSY.RECONVERGENT B0, `(.L_x_3) ;  /* 0x0000007000007945 */ /* 0x000fe80003800200 */
[----:B------:R-:W-:Y:S05]  /*03b0*/  @P0 BRA `(.L_x_4) ;  /* 0x0000000000140947 */ /* 0x000fea0003800000 */
[----:B-1----:R-:W2:Y:S04]  /*03c0*/  LDG.E R7, desc[UR4][R2.64+0x4] ;  /* 0x0000040402077981 */ /* 0x002ea8000c1e1900 */
[----:B------:R-:W2:Y:S02]  /*03d0*/  LDG.E R4, desc[UR4][R2.64+0x8] ;  /* 0x0000080402047981 */ /* 0x000ea4000c1e1900 */
[----:B--2---:R-:W-:-:S13]  /*03e0*/  ISETP.GT.AND P1, PT, R7, R4, PT ;  /* 0x000000040700720c */ /* 0x004fda0003f24270 */
[----:B------:R0:W-:Y:S04]  /*03f0*/  @P1 STG.E desc[UR4][R2.64+0x4], R4 ;  /* 0x0000040402001986 */ /* 0x0001e8000c101904 */
[----:B------:R0:W-:Y:S02]  /*0400*/  @P1 STG.E desc[UR4][R2.64+0x8], R7 ;  /* 0x0000080702001986 */ /* 0x0001e4000c101904 */
.L_x_4:
[----:B------:R-:W-:Y:S05]  /*0410*/  BSYNC.RECONVERGENT B0 ;  /* 0x0000000000007941 */ /* 0x000fea0003800200 */
.L_x_3:
[----:B------:R-:W-:Y:S06]  /*0420*/  BAR.SYNC.DEFER_BLOCKING 0x0 ;  /* 0x0000000000007b1d */ /* 0x000fec0000010000 */
[----:B------:R-:W-:Y:S04]  /*0430*/  BSSY.RECONVERGENT B0, `(.L_x_5) ;  /* 0x0000007000007945 */ /* 0x000fe80003800200 */
[----:B------:R-:W-:Y:S05]  /*0440*/  @P2 BRA `(.L_x_6) ;  /* 0x0000000000142947 */ /* 0x000fea0003800000 */
[----:B01----:R-:W2:Y:S04]  /*0450*/  LDG.E R7, desc[UR4][R2.64] ;  /* 0x0000000402077981 */ /* 0x003ea8000c1e1900 */
[----:B------:R-:W2:Y:S02]  /*0460*/  LDG.E R4, desc[UR4][R2.64+0x4] ;  /* 0x0000040402047981 */ /* 0x000ea4000c1e1900 */
[----:B--2---:R-:W-:-:S13]  /*0470*/  ISETP.GT.AND P1, PT, R7, R4, PT ;  /* 0x000000040700720c */ /* 0x004fda0003f24270 */
[----:B------:R2:W-:Y:S04]  /*0480*/  @P1 STG.E desc[UR4][R2.64], R4 ;  /* 0x0000000402001986 */ /* 0x0005e8000c101904 */
[----:B------:R2:W-:Y:S02]  /*0490*/  @P1 STG.E desc[UR4][R2.64+0x4], R7 ;  /* 0x0000040702001986 */ /* 0x0005e4000c101904 */
.L_x_6:
[----:B------:R-:W-:Y:S05]  /*04a0*/  BSYNC.RECONVERGENT B0 ;  /* 0x0000000000007941 */ /* 0x000fea0003800200 */
.L_x_5:
[----:B------:R-:W-:Y:S01]  /*04b0*/  BAR.SYNC.DEFER_BLOCKING 0x0 ;  /* 0x0000000000007b1d */ /* 0x000fe20000010000 */
[----:B------:R-:W-:-:S04]  /*04c0*/  IADD3 R6, P1, PT, R6, -0x4, RZ ;  /* 0xfffffffc06067810 */ /* 0x000fc80007f3e0ff */
[----:B------:R-:W-:Y:S01]  /*04d0*/  IADD3.X R10, PT, PT, R10, -0x1, RZ, P1, !PT ;  /* 0xffffffff0a0a7810 */ /* 0x000fe20000ffe4ff */
[----:B------:R-:W-:Y:S01]  /*04e0*/  BSSY.RECONVERGENT B0, `(.L_x_7) ;  /* 0x0000009000007945 */ /* 0x000fe20003800200 */
[----:B------:R-:W-:-:S04]  /*04f0*/  ISETP.NE.U32.AND P1, PT, R6, RZ, PT ;  /* 0x000000ff0600720c */ /* 0x000fc80003f25070 */
[----:B------:R-:W-:Y:S01]  /*0500*/  ISETP.NE.AND.EX P1, PT, R10, RZ, PT, P1 ;  /* 0x000000ff0a00720c */ /* 0x000fe20003f25310 */
[----:B------:R-:W-:-:S12]  /*0510*/  @P0 BRA `(.L_x_8) ;  /* 0x0000000000140947 */ /* 0x000fd80003800000 */
[----:B012---:R-:W2:Y:S04]  /*0520*/  LDG.E R7, desc[UR4][R2.64+0x4] ;  /* 0x0000040402077981 */ /* 0x007ea8000c1e1900 */
[----:B------:R-:W2:Y:S02]  /*0530*/  LDG.E R4, desc[UR4][R2.64+0x8] ;  /* 0x0000080402047981 */ /* 0x000ea4000c1e1900 */
[----:B--2---:R-:W-:-:S13]  /*0540*/  ISETP.GT.AND P0, PT, R7, R4, PT ;  /* 0x000000040700720c */ /* 0x004fda0003f04270 */
[----:B------:R3:W-:Y:S04]  /*0550*/  @P0 STG.E desc[UR4][R2.64+0x4], R4 ;  /* 0x0000040402000986 */ /* 0x0007e8000c101904 */
[----:B------:R3:W-:Y:S02]  /*0560*/  @P0 STG.E desc[UR4][R2.64+0x8], R7 ;  /* 0x0000080702000986 */ /* 0x0007e4000c101904 */
.L_x_8:
[----:B------:R-:W-:Y:S05]  /*0570*/  BSYNC.RECONVERGENT B0 ;  /* 0x0000000000007941 */ /* 0x000fea0003800200 */
.L_x_7:
[----:B------:R-:W-:Y:S06]  /*0580*/  BAR.SYNC.DEFER_BLOCKING 0x0 ;  /* 0x0000000000007b1d */ /* 0x000fec0000010000 */
[----:B------:R-:W-:Y:S05]  /*0590*/  @P1 BRA `(.L_x_9) ;  /* 0xfffffffc00501947 */ /* 0x000fea000383ffff */
.L_x_0:
[----:B------:R-:W-:Y:S01]  /*05a0*/  ISETP.NE.U32.AND P0, PT, R12, RZ, PT ;  /* 0x000000ff0c00720c */ /* 0x000fe20003f05070 */
[----:B------:R-:W4:Y:S03]  /*05b0*/  LDCU.64 UR6, c[0x0][0x380] ;  /* 0x00007000ff0677ac */ /* 0x000f260008000a00 */
[----:B------:R-:W-:-:S13]  /*05c0*/  ISETP.NE.AND.EX P0, PT, R13, RZ, PT, P0 ;  /* 0x000000ff0d00720c */ /* 0x000fda0003f05300 */
[----:B0---4-:R-:W-:Y:S05]  /*05d0*/  @!P0 EXIT ;  /* 0x000000000000894d */ /* 0x011fea0003800000 */
.L_x_12:
[----:B0123--:R-:W-:Y:S01]  /*05e0*/  LOP3.LUT R2, R8, 0x1, RZ, 0xc0, !PT ;  /* 0x0000000108027812 */ /* 0x00ffe200078ec0ff */
[----:B------:R-:W-:Y:S03]  /*05f0*/  BSSY.RECONVERGENT B0, `(.L_x_10) ;  /* 0x000000d000007945 */ /* 0x000fe60003800200 */
[----:B------:R-:W-:-:S04]  /*0600*/  IADD3 R3, P1, PT, R5, R2, RZ ;  /* 0x0000000205037210 */ /* 0x000fc80007f3e0ff */
[----:B------:R-:W-:Y:S01]  /*0610*/  ISETP.GE.U32.AND P0, PT, R3, R0, PT ;  /* 0x000000000300720c */ /* 0x000fe20003f06070 */
[----:B------:R-:W-:-:S05]  /*0620*/  IMAD.X R4, RZ, RZ, RZ, P1 ;  /* 0x000000ffff047224 */ /* 0x000fca00008e06ff */
[----:B------:R-:W-:-:S13]  /*0630*/  ISETP.GE.U32.AND.EX P0, PT, R4, RZ, PT, P0 ;  /* 0x000000ff0400720c */ /* 0x000fda0003f06100 */
[----:B------:R-:W-:Y:S05]  /*0640*/  @P0 BRA `(.L_x_11) ;  /* 0x00000000001c0947 */ /* 0x000fea0003800000 */
[----:B------:R-:W-:-:S04]  /*0650*/  LEA R2, P0, R3, UR6, 0x2 ;  /* 0x0000000603027c11 */ /* 0x000fc8000f8010ff */
[----:B------:R-:W-:-:S05]  /*0660*/  LEA.HI.X R3, R3, UR7, R4, 0x2, P0 ;  /* 0x0000000703037c11 */ /* 0x000fca00080f1404 */
[----:B------:R-:W2:Y:S04]  /*0670*/  LDG.E R7, desc[UR4][R2.64] ;  /* 0x0000000402077981 */ /* 0x000ea8000c1e1900 */
[----:B------:R-:W2:Y:S02]  /*0680*/  LDG.E R4, desc[UR4][R2.64+0x4] ;  /* 0x0000040402047981 */ /* 0x000ea4000c1e1900 */
[----:B--2---:R-:W-:-:S13]  /*0690*/  ISETP.GT.AND P0, PT, R7, R4, PT ;  /* 0x000000040700720c */ /* 0x004fda0003f04270 */
[----:B------:R0:W-:Y:S04]  /*06a0*/  @P0 STG.E desc[UR4][R2.64], R4 ;  /* 0x0000000402000986 */ /* 0x0001e8000c101904 */
[----:B------:R0:W-:Y:S02]  /*06b0*/  @P0 STG.E desc[UR4][R2.64+0x4], R7 ;  /* 0x0000040702000986 */ /* 0x0001e4000c101904 */
.L_x_11:
[----:B------:R-:W-:Y:S05]  /*06c0*/  BSYNC.RECONVERGENT B0 ;  /* 0x0000000000007941 */ /* 0x000fea0003800200 */
.L_x_10:
[----:B------:R-:W-:Y:S01]  /*06d0*/  BAR.SYNC.DEFER_BLOCKING 0x0 ;  /* 0x0000000000007b1d */ /* 0x000fe20000010000 */
[----:B------:R-:W-:Y:S01]  /*06e0*/  IADD3 R12, P0, PT, R12, -0x1, RZ ;  /* 0xffffffff0c0c7810 */ /* 0x000fe20007f1e0ff */
[----:B------:R-:W-:-:S03]  /*06f0*/  VIADD R8, R8, 0x1 ;  /* 0x0000000108087836 */ /* 0x000fc60000000000 */
[----:B------:R-:W-:Y:S02]  /*0700*/  IADD3.X R13, PT, PT, R13, -0x1, RZ, P0, !PT ;  /* 0xffffffff0d0d7810 */ /* 0x000fe400007fe4ff */
[----:B------:R-:W-:-:S04]  /*0710*/  ISETP.NE.U32.AND P0, PT, R12, RZ, PT ;  /* 0x000000ff0c00720c */ /* 0x000fc80003f05070 */
[----:B------:R-:W-:-:S13]  /*0720*/  ISETP.NE.AND.EX P0, PT, R13, RZ, PT, P0 ;  /* 0x000000ff0d00720c */ /* 0x000fda0003f05300 */
[----:B------:R-:W-:Y:S05]  /*0730*/  @P0 BRA `(.L_x_12) ;  /* 0xfffffffc00a80947 */ /* 0x000fea000383ffff */
[----:B------:R-:W-:Y:S05]  /*0740*/  EXIT ;  /* 0x000000000000794d */ /* 0x000fea0003800000 */
.L_x_13:
[----:B------:R-:W-:-:S00]  /*0750*/  BRA `(.L_x_13) ;  /* 0xfffffffc00fc7947 */ /* 0x000fc0000383ffff */
[----:B------:R-:W-:-:S00]  /*0760*/  NOP ;  /* 0x0000000000007918 */ /* 0x000fc00000000000 */
        /* <DEDUP_REMOVED lines=9> */
.L_x_29:


//--------------------- .text._Z14shared_koronelPii --------------------------
	.section	.text._Z14shared_koronelPii,"ax",@progbits
	.align	128
        .global         _Z14shared_koronelPii
        .type           _Z14shared_koronelPii,@function
        .size           _Z14shared_koronelPii,(.L_x_30 - _Z14shared_koronelPii)
        .other          _Z14shared_koronelPii,@"STO_CUDA_ENTRY STV_DEFAULT"
_Z14shared_koronelPii:
.text._Z14shared_koronelPii:
[----:B------:R-:W-:Y:S01]  /*0000*/  LDC R1, c[0x0][0x37c] ;  /* 0x0000df00ff017b82 */ /* 0x000fe20000000800 */
[----:B------:R-:W0:Y:S07]  /*0010*/  S2R R13, SR_CTAID.X ;  /* 0x00000000000d7919 */ /* 0x000e2e0000002500 */
[----:B------:R-:W0:Y:S01]  /*0020*/  LDC R12, c[0x0][0x360] ;  /* 0x0000d800ff0c7b82 */ /* 0x000e220000000800 */
[----:B------:R-:W1:Y:S01]  /*0030*/  LDCU.64 UR6, c[0x0][0x358] ;  /* 0x00006b00ff0677ac */ /* 0x000e620008000a00 */
[----:B------:R-:W0:Y:S01]  /*0040*/  S2R R10, SR_TID.X ;  /* 0x00000000000a7919 */ /* 0x000e220000002100 */
[----:B------:R-:W2:Y:S05]  /*0050*/  LDCU UR8, c[0x0][0x388] ;  /* 0x00007100ff0877ac */ /* 0x000eaa0008000800 */
[----:B------:R-:W3:Y:S01]  /*0060*/  LDC.64 R2, c[0x0][0x380] ;  /* 0x0000e000ff027b82 */ /* 0x000ee20000000a00 */
[----:B0-----:R-:W-:-:S04]  /*0070*/  IMAD R6, R12, R13, R10 ;  /* 0x0000000d0c067224 */ /* 0x001fc800078e020a */
[----:B------:R-:W-:-:S04]  /*0080*/  IMAD.SHL.U32 R0, R6, 0x2, RZ ;  /* 0x0000000206007824 */ /* 0x000fc800078e00ff */
[----:B---3--:R-:W-:-:S05]  /*0090*/  IMAD.WIDE.U32 R2, R0, 0x4, R2 ;  /* 0x0000000400027825 */ /* 0x008fca00078e0002 */
[----:B-1----:R-:W3:Y:S04]  /*00a0*/  LDG.E R9, desc[UR6][R2.64] ;  /* 0x0000000602097981 */ /* 0x002ee8000c1e1900 */
[----:B------:R-:W4:Y:S01]  /*00b0*/  LDG.E R11, desc[UR6][R2.64+0x4] ;  /* 0x00000406020b7981 */ /* 0x000f22000c1e1900 */
[----:B------:R-:W-:Y:S01]  /*00c0*/  IMAD.SHL.U32 R7, R12, 0x2, RZ ;  /* 0x000000020c077824 */ /* 0x000fe200078e00ff */
[----:B------:R-:W0:Y:S01]  /*00d0*/  S2UR UR5, SR_CgaCtaId ;  /* 0x00000000000579c3 */ /* 0x000e220000008800 */
[----:B------:R-:W-:Y:S02]  /*00e0*/  UMOV UR4, 0x400 ;  /* 0x0000040000047882 */ /* 0x000fe40000000000 */
[----:B------:R-:W1:Y:S01]  /*00f0*/  I2F.U32.RP R8, R7 ;  /* 0x0000000700087306 */ /* 0x000e620000209000 */
[----:B------:R-:W-:Y:S01]  /*0100*/  IMAD.MOV R15, RZ, RZ, -R7 ;  /* 0x000000ffff0f7224 */ /* 0x000fe200078e0a07 */
[----:B------:R-:W-:-:S06]  /*0110*/  ISETP.NE.U32.AND P1, PT, R7, RZ, PT ;  /* 0x000000ff0700720c */ /* 0x000fcc0003f25070 */
[----:B-1----:R-:W1:Y:S01]  /*0120*/  MUFU.RCP R8, R8 ;  /* 0x0000000800087308 */ /* 0x002e620000001000 */
[----:B0-----:R-:W-:-:S06]  /*0130*/  ULEA UR4, UR5, UR4, 0x18 ;  /* 0x0000000405047291 */ /* 0x001fcc000f8ec0ff */
[----:B------:R-:W-:Y:S02]  /*0140*/  LEA R10, R10, UR4, 0x2 ;  /* 0x000000040a0a7c11 */ /* 0x000fe4000f8e10ff */
[----:B------:R-:W-:Y:S01]  /*0150*/  LEA R6, R6, UR4, 0x3 ;  /* 0x0000000406067c11 */ /* 0x000fe2000f8e18ff */
[----:B-1----:R-:W-:-:S04]  /*0160*/  VIADD R4, R8, 0xffffffe ;  /* 0x0ffffffe08047836 */ /* 0x002fc80000000000 */
[----:B------:R0:W1:Y:S02]  /*0170*/  F2I.FTZ.U32.TRUNC.NTZ R5, R4 ;  /* 0x0000000400057305 */ /* 0x000064000021f000 */
[----:B0-----:R-:W-:Y:S02]  /*0180*/  IMAD.MOV.U32 R4, RZ, RZ, RZ ;  /* 0x000000ffff047224 */ /* 0x001fe400078e00ff */
[----:B-1----:R-:W-:-:S04]  /*0190*/  IMAD R15, R15, R5, RZ ;  /* 0x000000050f0f7224 */ /* 0x002fc800078e02ff */
[----:B------:R-:W-:-:S04]  /*01a0*/  IMAD.HI.U32 R5, R5, R15, R4 ;  /* 0x0000000f05057227 */ /* 0x000fc800078e0004 */
[----:B------:R-:W-:Y:S02]  /*01b0*/  IMAD R4, R12, R13, R12 ;  /* 0x0000000d0c047224 */ /* 0x000fe400078e020c */
[----:B--2---:R-:W-:-:S04]  /*01c0*/  IMAD.HI.U32 R5, R5, UR8, RZ ;  /* 0x0000000805057c27 */ /* 0x004fc8000f8e00ff */
[----:B------:R-:W-:Y:S02]  /*01d0*/  IMAD.MOV R14, RZ, RZ, -R5 ;  /* 0x000000ffff0e7224 */ /* 0x000fe400078e0a05 */
[----:B------:R-:W-:Y:S02]  /*01e0*/  IMAD.SHL.U32 R4, R4, 0x2, RZ ;  /* 0x0000000204047824 */ /* 0x000fe400078e00ff */
[----:B------:R-:W-:-:S05]  /*01f0*/  IMAD R8, R7, R14, UR8 ;  /* 0x0000000807087e24 */ /* 0x000fca000f8e020e */
[----:B------:R-:W-:-:S13]  /*0200*/  ISETP.GE.U32.AND P0, PT, R8, R7, PT ;  /* 0x000000070800720c */ /* 0x000fda0003f06070 */
[----:B------:R-:W-:-:S05]  /*0210*/  @P0 IMAD.IADD R8, R8, 0x1, -R7 ;  /* 0x0000000108080824 */ /* 0x000fca00078e0a07 */
[----:B------:R-:W-:-:S13]  /*0220*/  ISETP.GE.U32.AND P0, PT, R8, R7, PT ;  /* 0x000000070800720c */ /* 0x000fda0003f06070 */
[----:B------:R-:W-:Y:S01]  /*0230*/  @P0 IMAD.IADD R8, R8, 0x1, -R7 ;  /* 0x0000000108080824 */ /* 0x000fe200078e0a07 */
[----:B------:R-:W-:Y:S02]  /*0240*/  ISETP.GT.U32.AND P0, PT, R4, UR8, PT ;  /* 0x0000000804007c0c */ /* 0x000fe4000bf04070 */
[----:B------:R-:W-:-:S04]  /*0250*/  @!P1 LOP3.LUT R8, RZ, R7, RZ, 0x33, !PT ;  /* 0x00000007ff089212 */ /* 0x000fc800078e33ff */
[----:B------:R-:W-:-:S04]  /*0260*/  SEL R7, R8, R7, P0 ;  /* 0x0000000708077207 */ /* 0x000fc80000000000 */
[----:B------:R-:W-:Y:S01]  /*0270*/  ISETP.NE.AND P0, PT, R7, RZ, PT ;  /* 0x000000ff0700720c */ /* 0x000fe20003f05270 */
[----:B---3--:R0:W-:Y:S04]  /*0280*/  STS [R10], R9 ;  /* 0x000000090a007388 */ /* 0x0081e80000000800 */
[----:B----4-:R0:W-:Y:S08]  /*0290*/  STS [R10+0x4], R11 ;  /* 0x0000040b0a007388 */ /* 0x0101f00000000800 */
[----:B------:R-:W-:Y:S05]  /*02a0*/  @!P0 BRA `(.L_x_14) ;  /* 0x00000004003c8947 */ /* 0x000fea0003800000 */
[C---:B------:R-:W-:Y:S01]  /*02b0*/  ISETP.GE.U32.AND P0, PT, R7.reuse, 0x4, PT ;  /* 0x000000040700780c */ /* 0x040fe20003f06070 */
[C---:B------:R-:W-:Y:S01]  /*02c0*/  VIADD R5, R7.reuse, 0xffffffff ;  /* 0xffffffff07057836 */ /* 0x040fe20000000000 */
[----:B------:R-:W-:Y:S01]  /*02d0*/  LOP3.LUT R13, R7, 0x3, RZ, 0xc0, !PT ;  /* 0x00000003070d7812 */ /* 0x000fe200078ec0ff */
[----:B0-----:R-:W-:Y:S02]  /*02e0*/  IMAD.MOV.U32 R11, RZ, RZ, RZ ;  /* 0x000000ffff0b7224 */ /* 0x001fe400078e00ff */
[----:B------:R-:W-:-:S08]  /*02f0*/  IMAD.MOV.U32 R4, RZ, RZ, RZ ;  /* 0x000000ffff047224 */ /* 0x000fd000078e00ff */
[----:B------:R-:W-:Y:S05]  /*0300*/  @!P0 BRA `(.L_x_15) ;  /* 0x0000000000c48947 */ /* 0x000fea0003800000 */
[----:B------:R-:W-:Y:S01]  /*0310*/  LOP3.LUT R4, R7, 0xffc, RZ, 0xc0, !PT ;  /* 0x00000ffc07047812 */ /* 0x000fe200078ec0ff */
[----:B------:R-:W-:Y:S01]  /*0320*/  IMAD.MOV.U32 R16, RZ, RZ, RZ ;  /* 0x000000ffff107224 */ /* 0x000fe200078e00ff */
[C---:B------:R-:W-:Y:S02]  /*0330*/  ISETP.GE.U32.AND P2, PT, R0.reuse, R5, PT ;  /* 0x000000050000720c */ /* 0x040fe40003f46070 */
[----:B------:R-:W-:Y:S01]  /*0340*/  LOP3.LUT R12, R0, 0x1, RZ, 0xfc, !PT ;  /* 0x00000001000c7812 */ /* 0x000fe200078efcff */
[----:B------:R-:W-:-:S10]  /*0350*/  IMAD.MOV.U32 R10, RZ, RZ, R4 ;  /* 0x000000ffff0a7224 */ /* 0x000fd400078e0004 */
.L_x_24:
[----:B------:R-:W-:Y:S01]  /*0360*/  ISETP.GE.U32.AND P0, PT, R12, R5, PT ;  /* 0x000000050c00720c */ /* 0x000fe20003f06070 */
[----:B------:R-:W-:Y:S03]  /*0370*/  BSSY.RECONVERGENT B0, `(.L_x_16) ;  /* 0x0000008000007945 */ /* 0x000fe60003800200 */
[----:B------:R-:W-:Y:S01]  /*0380*/  ISETP.GE.U32.AND.EX P0, PT, RZ, RZ, PT, P0 ;  /* 0x000000ffff00720c */ /* 0x000fe20003f06100 */
[----:B0123--:R-:W-:-:S12]  /*0390*/  @P2 BRA `(.L_x_17) ;  /* 0x0000000000142947 */ /* 0x00ffd80003800000 */
[----:B------:R-:W0:Y:S02]  /*03a0*/  LDS.64 R8, [R6] ;  /* 0x0000000006087984 */ /* 0x000e240000000a00 */
[----:B0-----:R-:W-:Y:S01]  /*03b0*/  ISETP.GT.AND P1, PT, R8, R9, PT ;  /* 0x000000090800720c */ /* 0x001fe20003f24270 */
[----:B------:R-:W-:Y:S02]  /*03c0*/  IMAD.MOV.U32 R14, RZ, RZ, R9 ;  /* 0x000000ffff0e7224 */ /* 0x000fe400078e0009 */
[----:B------:R-:W-:-:S10]  /*03d0*/  IMAD.MOV.U32 R15, RZ, RZ, R8 ;  /* 0x000000ffff0f7224 */ /* 0x000fd400078e0008 */
[----:B------:R0:W-:Y:S02]  /*03e0*/  @P1 STS.64 [R6], R14 ;  /* 0x0000000e06001388 */ /* 0x0001e40000000a00 */
.L_x_17:
[----:B------:R-:W-:Y:S05]  /*03f0*/  BSYNC.RECONVERGENT B0 ;  /* 0x0000000000007941 */ /* 0x000fea0003800200 */
.L_x_16:
[----:B------:R-:W-:Y:S01]  /*0400*/  BAR.SYNC.DEFER_BLOCKING 0x0 ;  /* 0x0000000000007b1d */ /* 0x000fe20000010000 */
[----:B------:R-:W-:-:S05]  /*0410*/  ISETP.GE.U32.AND P2, PT, R0, R5, PT ;  /* 0x000000050000720c */ /* 0x000fca0003f46070 */
[----:B------:R-:W-:Y:S04]  /*0420*/  BSSY.RECONVERGENT B0, `(.L_x_18) ;  /* 0x0000007000007945 */ /* 0x000fe80003800200 */
[----:B------:R-:W-:Y:S05]  /*0430*/  @P0 BRA `(.L_x_19) ;  /* 0x0000000000140947 */ /* 0x000fea0003800000 */
[----:B------:R-:W-:Y:S04]  /*0440*/  LDS R7, [R6+0x4] ;  /* 0x0000040006077984 */ /* 0x000fe80000000800 */
[----:B------:R-:W1:Y:S02]  /*0450*/  LDS R8, [R6+0x8] ;  /* 0x0000080006087984 */ /* 0x000e640000000800 */
[----:B-1----:R-:W-:-:S13]  /*0460*/  ISETP.GT.AND P1, PT, R7, R8, PT ;  /* 0x000000080700720c */ /* 0x002fda0003f24270 */
[----:B------:R1:W-:Y:S04]  /*0470*/  @P1 STS [R6+0x4], R8 ;  /* 0x0000040806001388 */ /* 0x0003e80000000800 */
[----:B------:R1:W-:Y:S02]  /*0480*/  @P1 STS [R6+0x8], R7 ;  /* 0x0000080706001388 */ /* 0x0003e40000000800 */
.L_x_19:
[----:B------:R-:W-:Y:S05]  /*0490*/  BSYNC.RECONVERGENT B0 ;  /* 0x0000000000007941 */ /* 0x000fea0003800200 */
.L_x_18:
[----:B------:R-:W-:Y:S06]  /*04a0*/  BAR.SYNC.DEFER_BLOCKING 0x0 ;  /* 0x0000000000007b1d */ /* 0x000fec0000010000 */
[----:B------:R-:W-:Y:S04]  /*04b0*/  BSSY.RECONVERGENT B0, `(.L_x_20) ;  /* 0x0000007000007945 */ /* 0x000fe80003800200 */
[----:B------:R-:W-:Y:S05]  /*04c0*/  @P2 BRA `(.L_x_21) ;  /* 0x0000000000142947 */ /* 0x000fea0003800000 */
[----:B-1----:R-:W1:Y:S02]  /*04d0*/  LDS.64 R8, [R6] ;  /* 0x0000000006087984 */ /* 0x002e640000000a00 */
[----:B-1----:R-:W-:Y:S01]  /*04e0*/  ISETP.GT.AND P1, PT, R8, R9, PT ;  /* 0x000000090800720c */ /* 0x002fe20003f24270 */
[----:B0-----:R-:W-:Y:S02]  /*04f0*/  IMAD.MOV.U32 R14, RZ, RZ, R9 ;  /* 0x000000ffff0e7224 */ /* 0x001fe400078e0009 */
[----:B------:R-:W-:-:S10]  /*0500*/  IMAD.MOV.U32 R15, RZ, RZ, R8 ;  /* 0x000000ffff0f7224 */ /* 0x000fd400078e0008 */
[----:B------:R2:W-:Y:S02]  /*0510*/  @P1 STS.64 [R6], R14 ;  /* 0x0000000e06001388 */ /* 0x0005e40000000a00 */
.L_x_21:
[----:B------:R-:W-:Y:S05]  /*0520*/  BSYNC.RECONVERGENT B0 ;  /* 0x0000000000007941 */ /* 0x000fea0003800200 */
.L_x_20:
[----:B------:R-:W-:Y:S01]  /*0530*/  BAR.SYNC.DEFER_BLOCKING 0x0 ;  /* 0x0000000000007b1d */ /* 0x000fe20000010000 */
[----:B------:R-:W-:-:S04]  /*0540*/  IADD3 R10, P1, PT, R10, -0x4, RZ ;  /* 0xfffffffc0a0a7810 */ /* 0x000fc80007f3e0ff */
[----:B------:R-:W-:Y:S01]  /*0550*/  IADD3.X R16, PT, PT, R16, -0x1, RZ, P1, !PT ;  /* 0xffffffff10107810 */ /* 0x000fe20000ffe4ff */
[----:B------:R-:W-:Y:S01]  /*0560*/  BSSY.RECONVERGENT B0, `(.L_x_22) ;  /* 0x0000009000007945 */ /* 0x000fe20003800200 */
[----:B------:R-:W-:-:S04]  /*0570*/  ISETP.NE.U32.AND P1, PT, R10, RZ, PT ;  /* 0x000000ff0a00720c */ /* 0x000fc80003f25070 */
[----:B------:R-:W-:Y:S01]  /*0580*/  ISETP.NE.AND.EX P1, PT, R16, RZ, PT, P1 ;  /* 0x000000ff1000720c */ /* 0x000fe20003f25310 */
[----:B------:R-:W-:-:S12]  /*0590*/  @P0 BRA `(.L_x_23) ;  /* 0x0000000000140947 */ /* 0x000fd80003800000 */
[----:B-1----:R-:W-:Y:S04]  /*05a0*/  LDS R7, [R6+0x4] ;  /* 0x0000040006077984 */ /* 0x002fe80000000800 */
[----:B------:R-:W1:Y:S02]  /*05b0*/  LDS R8, [R6+0x8] ;  /* 0x0000080006087984 */ /* 0x000e640000000800 */
[----:B-1----:R-:W-:-:S13]  /*05c0*/  ISETP.GT.AND P0, PT, R7, R8, PT ;  /* 0x000000080700720c */ /* 0x002fda0003f04270 */
[----:B------:R3:W-:Y:S04]  /*05d0*/  @P0 STS [R6+0x4], R8 ;  /* 0x0000040806000388 */ /* 0x0007e80000000800 */
[----:B------:R3:W-:Y:S02]  /*05e0*/  @P0 STS [R6+0x8], R7 ;  /* 0x0000080706000388 */ /* 0x0007e40000000800 */
.L_x_23:
[----:B------:R-:W-:Y:S05]  /*05f0*/  BSYNC.RECONVERGENT B0 ;  /* 0x0000000000007941 */ /* 0x000fea0003800200 */
.L_x_22:
[----:B------:R-:W-:Y:S06]  /*0600*/  BAR.SYNC.DEFER_BLOCKING 0x0 ;  /* 0x0000000000007b1d */ /* 0x000fec0000010000 */
[----:B------:R-:W-:Y:S05]  /*0610*/  @P1 BRA `(.L_x_24) ;  /* 0xfffffffc00501947 */ /* 0x000fea000383ffff */
.L_x_15:
[----:B------:R-:W-:-:S04]  /*0620*/  ISETP.NE.U32.AND P0, PT, R13, RZ, PT ;  /* 0x000000ff0d00720c */ /* 0x000fc80003f05070 */
[----:B------:R-:W-:-:S13]  /*0630*/  ISETP.NE.AND.EX P0, PT, R11, RZ, PT, P0 ;  /* 0x000000ff0b00720c */ /* 0x000fda0003f05300 */
[----:B------:R-:W-:Y:S05]  /*0640*/  @!P0 BRA `(.L_x_14) ;  /* 0x0000000000548947 */ /* 0x000fea0003800000 */
.L_x_27:
[----:B-1-3--:R-:W-:Y:S01]  /*0650*/  LOP3.LUT R7, R4, 0x1, RZ, 0xc0, !PT ;  /* 0x0000000104077812 */ /* 0x00afe200078ec0ff */
[----:B------:R-:W-:Y:S03]  /*0660*/  BSSY.RECONVERGENT B0, `(.L_x_25) ;  /* 0x000000c000007945 */ /* 0x000fe60003800200 */
[----:B------:R-:W-:-:S04]  /*0670*/  IADD3 R8, P1, PT, R0, R7, RZ ;  /* 0x0000000700087210 */ /* 0x000fc80007f3e0ff */
[----:B------:R-:W-:Y:S01]  /*0680*/  ISETP.GE.U32.AND P0, PT, R8, R5, PT ;  /* 0x000000050800720c */ /* 0x000fe20003f06070 */
[----:B------:R-:W-:-:S05]  /*0690*/  IMAD.X R7, RZ, RZ, RZ, P1 ;  /* 0x000000ffff077224 */ /* 0x000fca00008e06ff */
[----:B------:R-:W-:-:S13]  /*06a0*/  ISETP.GE.U32.AND.EX P0, PT, R7, RZ, PT, P0 ;  /* 0x000000ff0700720c */ /* 0x000fda0003f06100 */
[----:B------:R-:W-:Y:S05]  /*06b0*/  @P0 BRA `(.L_x_26) ;  /* 0x0000000000180947 */ /* 0x000fea0003800000 */
[----:B------:R-:W-:-:S05]  /*06c0*/  LEA R8, R8, UR4, 0x2 ;  /* 0x0000000408087c11 */ /* 0x000fca000f8e10ff */
[----:B------:R-:W-:Y:S04]  /*06d0*/  LDS R7, [R8] ;  /* 0x0000000008077984 */ /* 0x000fe80000000800 */
[----:B------:R-:W1:Y:S02]  /*06e0*/  LDS R9, [R8+0x4] ;  /* 0x0000040008097984 */ /* 0x000e640000000800 */
[----:B-1----:R-:W-:-:S13]  /*06f0*/  ISETP.GT.AND P0, PT, R7, R9, PT ;  /* 0x000000090700720c */ /* 0x002fda0003f04270 */
[----:B------:R1:W-:Y:S04]  /*0700*/  @P0 STS [R8], R9 ;  /* 0x0000000908000388 */ /* 0x0003e80000000800 */
[----:B------:R1:W-:Y:S02]  /*0710*/  @P0 STS [R8+0x4], R7 ;  /* 0x0000040708000388 */ /* 0x0003e40000000800 */
.L_x_26:
[----:B------:R-:W-:Y:S05]  /*0720*/  BSYNC.RECONVERGENT B0 ;  /* 0x0000000000007941 */ /* 0x000fea0003800200 */
.L_x_25:
[----:B------:R-:W-:Y:S01]  /*0730*/  BAR.SYNC.DEFER_BLOCKING 0x0 ;  /* 0x0000000000007b1d */ /* 0x000fe20000010000 */
[----:B------:R-:W-:Y:S01]  /*0740*/  IADD3 R13, P0, PT, R13, -0x1, RZ ;  /* 0xffffffff0d0d7810 */ /* 0x000fe20007f1e0ff */
[----:B------:R-:W-:-:S03]  /*0750*/  VIADD R4, R4, 0x1 ;  /* 0x0000000104047836 */ /* 0x000fc60000000000 */
[----:B------:R-:W-:Y:S02]  /*0760*/  IADD3.X R11, PT, PT, R11, -0x1, RZ, P0, !PT ;  /* 0xffffffff0b0b7810 */ /* 0x000fe400007fe4ff */
[----:B------:R-:W-:-:S04]  /*0770*/  ISETP.NE.U32.AND P0, PT, R13, RZ, PT ;  /* 0x000000ff0d00720c */ /* 0x000fc80003f05070 */
[----:B------:R-:W-:-:S13]  /*0780*/  ISETP.NE.AND.EX P0, PT, R11, RZ, PT, P0 ;  /* 0x000000ff0b00720c */ /* 0x000fda0003f05300 */
[----:B------:R-:W-:Y:S05]  /*0790*/  @P0 BRA `(.L_x_27) ;  /* 0xfffffffc00ac0947 */ /* 0x000fea000383ffff */
.L_x_14:
[----:B0123--:R-:W0:Y:S04]  /*07a0*/  LDS.64 R6, [R6] ;  /* 0x0000000006067984 */ /* 0x00fe280000000a00 */
[----:B0-----:R-:W-:Y:S04]  /*07b0*/  STG.E desc[UR6][R2.64], R6 ;  /* 0x0000000602007986 */ /* 0x001fe8000c101906 */
[----:B------:R-:W-:Y:S01]  /*07c0*/  STG.E desc[UR6][R2.64+0x4], R7 ;  /* 0x0000040702007986 */ /* 0x000fe2000c101906 */
[----:B------:R-:W-:Y:S05]  /*07d0*/  EXIT ;  /* 0x000000000000794d */ /* 0x000fea0003800000 */
.L_x_28:
        /* <DEDUP_REMOVED lines=10> */
.L_x_30:


//--------------------- .nv.shared.reserved.0     --------------------------
	.section	.nv.shared.reserved.0,"aw",@nobits
	.weak		__nv_reservedSMEM_offset_0_alias
	.size		__nv_reservedSMEM_offset_0_alias, 0, 64
	.other		__nv_reservedSMEM_offset_0_alias,@"STO_CUDA_RESERVED_SHARED STV_DEFAULT"
__nv_reservedSMEM_offset_0_alias:
	.zero		0
	.zero		64


//--------------------- .nv.shared._Z14shared_koronelPii --------------------------
	.section	.nv.shared._Z14shared_koronelPii,"aw",@nobits
	.sectionflags	@""
	.align	4
.nv.shared._Z14shared_koronelPii:
	.zero		9216


//--------------------- .nv.constant0._Z14global_koronelPii --------------------------
	.section	.nv.constant0._Z14global_koronelPii,"a",@progbits
	.sectionflags	@""
	.align	4
.nv.constant0._Z14global_koronelPii:
	.zero		908


//--------------------- .nv.constant0._Z14shared_koronelPii --------------------------
	.section	.nv.constant0._Z14shared_koronelPii,"a",@progbits
	.sectionflags	@""
	.align	4
.nv.constant0._Z14shared_koronelPii:
	.zero		908


//--------------------- SYMBOLS --------------------------

	.type		.nv.reservedSmem.offset0,@object
	.size		.nv.reservedSmem.offset0,0x4
	.type		.nv.reservedSmem.cap,@object
	.size		.nv.reservedSmem.cap,0x4
